//
// Generated by NVIDIA NVVM Compiler
//
// Compiler Build ID: CL-36424714
// Cuda compilation tools, release 13.0, V13.0.88
// Based on NVVM 20.0.0
//

.version 9.0
.target sm_100
.address_size 64

	// .globl	_Z14shuffle_kernelPKfPfiiii

.visible .entry _Z14shuffle_kernelPKfPfiiii(
	.param .u64 .ptr .align 1 _Z14shuffle_kernelPKfPfiiii_param_0,
	.param .u64 .ptr .align 1 _Z14shuffle_kernelPKfPfiiii_param_1,
	.param .u32 _Z14shuffle_kernelPKfPfiiii_param_2,
	.param .u32 _Z14shuffle_kernelPKfPfiiii_param_3,
	.param .u32 _Z14shuffle_kernelPKfPfiiii_param_4,
	.param .u32 _Z14shuffle_kernelPKfPfiiii_param_5
)
{
	.reg .pred 	%p<3>;
	.reg .b32 	%r<28>;
	.reg .b32 	%f<2>;
	.reg .b64 	%rd<9>;

	ld.param.u64 	%rd3, [_Z14shuffle_kernelPKfPfiiii_param_0];
	ld.param.u64 	%rd4, [_Z14shuffle_kernelPKfPfiiii_param_1];
	ld.param.u32 	%r10, [_Z14shuffle_kernelPKfPfiiii_param_2];
	ld.param.u32 	%r9, [_Z14shuffle_kernelPKfPfiiii_param_3];
	ld.param.u32 	%r11, [_Z14shuffle_kernelPKfPfiiii_param_4];
	ld.param.u32 	%r12, [_Z14shuffle_kernelPKfPfiiii_param_5];
	mul.lo.s32 	%r13, %r11, %r9;
	mul.lo.s32 	%r1, %r13, %r12;
	mul.lo.s32 	%r2, %r12, %r11;
	mov.u32 	%r14, %ctaid.x;
	mov.u32 	%r3, %ntid.x;
	mov.u32 	%r15, %tid.x;
	mad.lo.s32 	%r27, %r14, %r3, %r15;
	mul.lo.s32 	%r5, %r1, %r10;
	setp.ge.s32 	%p1, %r27, %r5;
	@%p1 bra 	$L__BB0_3;
	mov.u32 	%r16, %nctaid.x;
	mul.lo.s32 	%r6, %r3, %r16;
	cvta.to.global.u64 	%rd1, %rd3;
	cvta.to.global.u64 	%rd2, %rd4;
$L__BB0_2:
	div.s32 	%r17, %r27, %r9;
	mul.lo.s32 	%r18, %r17, %r9;
	sub.s32 	%r19, %r27, %r18;
	div.s32 	%r20, %r17, %r2;
	mul.lo.s32 	%r21, %r20, %r2;
	sub.s32 	%r22, %r17, %r21;
	mul.lo.s32 	%r24, %r19, %r2;
	mad.lo.s32 	%r25, %r1, %r20, %r24;
	add.s32 	%r26, %r25, %r22;
	mul.wide.s32 	%rd5, %r26, 4;
	add.s64 	%rd6, %rd1, %rd5;
	ld.global.nc.f32 	%f1, [%rd6];
	mul.wide.s32 	%rd7, %r27, 4;
	add.s64 	%rd8, %rd2, %rd7;
	st.global.f32 	[%rd8], %f1;
	add.s32 	%r27, %r27, %r6;
	setp.lt.s32 	%p2, %r27, %r5;
	@%p2 bra 	$L__BB0_2;
$L__BB0_3:
	ret;

}


// ===== COMPILED SASS (sm_100) =====

	.target	sm_100

	.elftype	@"ET_EXEC"


//--------------------- .note.nv.tkinfo           --------------------------
	.section	.note.nv.tkinfo,"",@"SHT_NOTE"
	.sectionflags	@"SHF_NOTE_NV_TKINFO"
	.tkinfo
        /*0018*/ 	.word	0x00000002
        /*0030*/ 	.string	""
        /*0030*/ 	.string	"ptxas"
        /*0030*/ 	.string	"Cuda compilation tools, release 13.0, V13.0.88"
        /*0030*/ 	.string	"Build cuda_13.0.r13.0/compiler.36424714_0"
        /*0030*/ 	.string	"-arch sm_100 -m 64 "



//--------------------- .note.nv.cuinfo           --------------------------
	.section	.note.nv.cuinfo,"",@"SHT_NOTE"
	.sectionflags	@"SHF_NOTE_NV_CUINFO"
        /*0018*/ 	.short	0x0002
        /*001a*/ 	.short	0x0064
        /*001c*/ 	.short	0x0082
	.zero		2


//--------------------- .nv.info                  --------------------------
	.section	.nv.info,"",@"SHT_CUDA_INFO"
	.align	4


	//----- nvinfo : EIATTR_REGCOUNT
	.align		4
        /*0000*/ 	.byte	0x04, 0x2f
        /*0002*/ 	.short	(.L_1 - .L_0)
	.align		4
.L_0:
        /*0004*/ 	.word	index@(_Z14shuffle_kernelPKfPfiiii)
        /*0008*/ 	.word	0x00000017


	//----- nvinfo : EIATTR_FRAME_SIZE
	.align		4
.L_1:
        /*000c*/ 	.byte	0x04, 0x11
        /*000e*/ 	.short	(.L_3 - .L_2)
	.align		4
.L_2:
        /*0010*/ 	.word	index@(_Z14shuffle_kernelPKfPfiiii)
        /*0014*/ 	.word	0x00000000


	//----- nvinfo : EIATTR_MIN_STACK_SIZE
	.align		4
.L_3:
        /*0018*/ 	.byte	0x04, 0x12
        /*001a*/ 	.short	(.L_5 - .L_4)
	.align		4
.L_4:
        /*001c*/ 	.word	index@(_Z14shuffle_kernelPKfPfiiii)
        /*0020*/ 	.word	0x00000000
.L_5:


//--------------------- .nv.compat                --------------------------
	.section	.nv.compat,"",@"SHT_CUDA_COMPAT_INFO"
	.align	4
        /*0000*/ 	.byte	0x02, 0x09, 0x00, 0x00, 0x02, 0x02, 0x01, 0x00, 0x02, 0x05, 0x05, 0x00, 0x03, 0x07, 0x01, 0x01
        /*0010*/ 	.byte	0x02, 0x03, 0x00, 0x00, 0x02, 0x06, 0x01, 0x00, 0x04, 0x0b, 0x08, 0x00, 0x09, 0x00, 0x00, 0x00
        /*0020*/ 	.byte	0x00, 0x00, 0x00, 0x00


//--------------------- .nv.info._Z14shuffle_kernelPKfPfiiii --------------------------
	.section	.nv.info._Z14shuffle_kernelPKfPfiiii,"",@"SHT_CUDA_INFO"
	.sectionflags	@""
	.align	4


	//----- nvinfo : EIATTR_CUDA_API_VERSION
	.align		4
        /*0000*/ 	.byte	0x04, 0x37
        /*0002*/ 	.short	(.L_7 - .L_6)
.L_6:
        /*0004*/ 	.word	0x00000082


	//----- nvinfo : EIATTR_KPARAM_INFO
	.align		4
.L_7:
        /*0008*/ 	.byte	0x04, 0x17
        /*000a*/ 	.short	(.L_9 - .L_8)
.L_8:
        /*000c*/ 	.word	0x00000000
        /*0010*/ 	.short	0x0005
        /*0012*/ 	.short	0x001c
        /*0014*/ 	.byte	0x00, 0xf0, 0x11, 0x00


	//----- nvinfo : EIATTR_KPARAM_INFO
	.align		4
.L_9:
        /*0018*/ 	.byte	0x04, 0x17
        /*001a*/ 	.short	(.L_11 - .L_10)
.L_10:
        /*001c*/ 	.word	0x00000000
        /*0020*/ 	.short	0x0004
        /*0022*/ 	.short	0x0018
        /*0024*/ 	.byte	0x00, 0xf0, 0x11, 0x00


	//----- nvinfo : EIATTR_KPARAM_INFO
	.align		4
.L_11:
        /*0028*/ 	.byte	0x04, 0x17
        /*002a*/ 	.short	(.L_13 - .L_12)
.L_12:
        /*002c*/ 	.word	0x00000000
        /*0030*/ 	.short	0x0003
        /*0032*/ 	.short	0x0014
        /*0034*/ 	.byte	0x00, 0xf0, 0x11, 0x00


	//----- nvinfo : EIATTR_KPARAM_INFO
	.align		4
.L_13:
        /*0038*/ 	.byte	0x04, 0x17
        /*003a*/ 	.short	(.L_15 - .L_14)
.L_14:
        /*003c*/ 	.word	0x00000000
        /*0040*/ 	.short	0x0002
        /*0042*/ 	.short	0x0010
        /*0044*/ 	.byte	0x00, 0xf0, 0x11, 0x00


	//----- nvinfo : EIATTR_KPARAM_INFO
	.align		4
.L_15:
        /*0048*/ 	.byte	0x04, 0x17
        /*004a*/ 	.short	(.L_17 - .L_16)
.L_16:
        /*004c*/ 	.word	0x00000000
        /*0050*/ 	.short	0x0001
        /*0052*/ 	.short	0x0008
        /*0054*/ 	.byte	0x00, 0xf5, 0x21, 0x00


	//----- nvinfo : EIATTR_KPARAM_INFO
	.align		4
.L_17:
        /*0058*/ 	.byte	0x04, 0x17
        /*005a*/ 	.short	(.L_19 - .L_18)
.L_18:
        /*005c*/ 	.word	0x00000000
        /*0060*/ 	.short	0x0000
        /*0062*/ 	.short	0x0000
        /*0064*/ 	.byte	0x00, 0xf5, 0x21, 0x00


	//----- nvinfo : EIATTR_SPARSE_MMA_MASK
	.align		4
.L_19:
        /*0068*/ 	.byte	0x03, 0x50
        /*006a*/ 	.short	0x0000


	//----- nvinfo : EIATTR_MAXREG_COUNT
	.align		4
        /*006c*/ 	.byte	0x03, 0x1b
        /*006e*/ 	.short	0x00ff


	//----- nvinfo : EIATTR_MERCURY_ISA_VERSION
	.align		4
        /*0070*/ 	.byte	0x03, 0x5f
        /*0072*/ 	.short	0x0101


	//----- nvinfo : EIATTR_VRC_CTA_INIT_COUNT
	.align		4
        /*0074*/ 	.byte	0x02, 0x4a
	.zero		1
	.zero		1


	//----- nvinfo : EIATTR_EXIT_INSTR_OFFSETS
	.align		4
        /*0078*/ 	.byte	0x04, 0x1c
        /*007a*/ 	.short	(.L_21 - .L_20)


	//   ....[0]....
.L_20:
        /*007c*/ 	.word	0x000000b0


	//   ....[1]....
        /*0080*/ 	.word	0x00000550


	//----- nvinfo : EIATTR_CRS_STACK_SIZE
	.align		4
.L_21:
        /*0084*/ 	.byte	0x04, 0x1e
        /*0086*/ 	.short	(.L_23 - .L_22)
.L_22:
        /*0088*/ 	.word	0x00000000


	//----- nvinfo : EIATTR_CBANK_PARAM_SIZE
	.align		4
.L_23:
        /*008c*/ 	.byte	0x03, 0x19
        /*008e*/ 	.short	0x0020


	//----- nvinfo : EIATTR_PARAM_CBANK
	.align		4
        /*0090*/ 	.byte	0x04, 0x0a
        /*0092*/ 	.short	(.L_25 - .L_24)
	.align		4
.L_24:
        /*0094*/ 	.word	index@(.nv.constant0._Z14shuffle_kernelPKfPfiiii)
        /*0098*/ 	.short	0x0380
        /*009a*/ 	.short	0x0020


	//----- nvinfo : EIATTR_SW_WAR
	.align		4
.L_25:
        /*009c*/ 	.byte	0x04, 0x36
        /*009e*/ 	.short	(.L_27 - .L_26)
.L_26:
        /*00a0*/ 	.word	0x00000008
.L_27:


//--------------------- .nv.callgraph             --------------------------
	.section	.nv.callgraph,"",@"SHT_CUDA_CALLGRAPH"
	.align	4
	.sectionentsize	8
	.align		4
        /*0000*/ 	.word	0x00000000
	.align		4
        /*0004*/ 	.word	0xffffffff
	.align		4
        /*0008*/ 	.word	0x00000000
	.align		4
        /*000c*/ 	.word	0xfffffffe
	.align		4
        /*0010*/ 	.word	0x00000000
	.align		4
        /*0014*/ 	.word	0xfffffffd
	.align		4
        /*0018*/ 	.word	0x00000000
	.align		4
        /*001c*/ 	.word	0xfffffffc


//--------------------- .text._Z14shuffle_kernelPKfPfiiii --------------------------
	.section	.text._Z14shuffle_kernelPKfPfiiii,"ax",@progbits
	.align	128
        .global         _Z14shuffle_kernelPKfPfiiii
        .type           _Z14shuffle_kernelPKfPfiiii,@function
        .size           _Z14shuffle_kernelPKfPfiiii,(.L_x_2 - _Z14shuffle_kernelPKfPfiiii)
        .other          _Z14shuffle_kernelPKfPfiiii,@"STO_CUDA_ENTRY STV_DEFAULT"
_Z14shuffle_kernelPKfPfiiii:
.text._Z14shuffle_kernelPKfPfiiii:
[----:B------:R-:W-:Y:S01]  /*0000*/  LDC R1, c[0x0][0x37c] ;  /* 0x0000df00ff017b82 */ /* 0x000fe20000000800 */
[----:B------:R-:W0:Y:S07]  /*0010*/  S2R R15, SR_TID.X ;  /* 0x00000000000f7919 */ /* 0x000e2e0000002100 */
[----:B------:R-:W1:Y:S08]  /*0020*/  LDC.64 R2, c[0x0][0x390] ;  /* 0x0000e400ff027b82 */ /* 0x000e700000000a00 */
[----:B------:R-:W1:Y:S08]  /*0030*/  LDC.64 R8, c[0x0][0x398] ;  /* 0x0000e600ff087b82 */ /* 0x000e700000000a00 */
[----:B------:R-:W0:Y:S08]  /*0040*/  S2UR UR4, SR_CTAID.X ;  /* 0x00000000000479c3 */ /* 0x000e300000002500 */
[----:B------:R-:W0:Y:S01]  /*0050*/  LDC R16, c[0x0][0x360] ;  /* 0x0000d800ff107b82 */ /* 0x000e220000000800 */
[----:B-1----:R-:W-:-:S04]  /*0060*/  IMAD R0, R8, R3, RZ ;  /* 0x0000000308007224 */ /* 0x002fc800078e02ff */
[----:B------:R-:W-:-:S04]  /*0070*/  IMAD R7, R0, R9, RZ ;  /* 0x0000000900077224 */ /* 0x000fc800078e02ff */
[----:B------:R-:W-:Y:S02]  /*0080*/  IMAD R6, R7, R2, RZ ;  /* 0x0000000207067224 */ /* 0x000fe400078e02ff */
[----:B0-----:R-:W-:-:S05]  /*0090*/  IMAD R15, R16, UR4, R15 ;  /* 0x00000004100f7c24 */ /* 0x001fca000f8e020f */
[----:B------:R-:W-:-:S13]  /*00a0*/  ISETP.GE.AND P0, PT, R15, R6, PT ;  /* 0x000000060f00720c */ /* 0x000fda0003f06270 */
[----:B------:R-:W-:Y:S05]  /*00b0*/  @P0 EXIT ;  /* 0x000000000000094d */ /* 0x000fea0003800000 */
[----:B------:R-:W-:Y:S01]  /*00c0*/  IABS R0, R3 ;  /* 0x0000000300007213 */ /* 0x000fe20000000000 */
[----:B------:R-:W0:Y:S01]  /*00d0*/  LDC R10, c[0x0][0x394] ;  /* 0x0000e500ff0a7b82 */ /* 0x000e220000000800 */
[----:B------:R-:W1:Y:S01]  /*00e0*/  LDCU UR4, c[0x0][0x370] ;  /* 0x00006e00ff0477ac */ /* 0x000e620008000800 */
[----:B------:R-:W-:Y:S01]  /*00f0*/  IMAD R11, R8, R9, RZ ;  /* 0x00000009080b7224 */ /* 0x000fe200078e02ff */
[----:B------:R-:W2:Y:S01]  /*0100*/  I2F.RP R14, R0 ;  /* 0x00000000000e7306 */ /* 0x000ea20000209400 */
[----:B------:R-:W3:Y:S03]  /*0110*/  LDCU.64 UR6, c[0x0][0x358] ;  /* 0x00006b00ff0677ac */ /* 0x000ee60008000a00 */
[----:B------:R-:W-:Y:S01]  /*0120*/  ISETP.NE.AND P0, PT, R11, RZ, PT ;  /* 0x000000ff0b00720c */ /* 0x000fe20003f05270 */
[----:B------:R-:W4:Y:S08]  /*0130*/  LDC.64 R4, c[0x0][0x380] ;  /* 0x0000e000ff047b82 */ /* 0x000f300000000a00 */
[----:B------:R-:W0:Y:S01]  /*0140*/  LDC.64 R2, c[0x0][0x388] ;  /* 0x0000e200ff027b82 */ /* 0x000e220000000a00 */
[----:B--2---:R-:W2:Y:S02]  /*0150*/  MUFU.RCP R14, R14 ;  /* 0x0000000e000e7308 */ /* 0x004ea40000001000 */
[----:B--2---:R-:W-:-:S02]  /*0160*/  VIADD R12, R14, 0xffffffe ;  /* 0x0ffffffe0e0c7836 */ /* 0x004fc40000000000 */
[----:B-1----:R-:W-:-:S04]  /*0170*/  IMAD R14, R16, UR4, RZ ;  /* 0x00000004100e7c24 */ /* 0x002fc8000f8e02ff */
[----:B------:R1:W2:Y:S02]  /*0180*/  F2I.FTZ.U32.TRUNC.NTZ R13, R12 ;  /* 0x0000000c000d7305 */ /* 0x0002a4000021f000 */
[----:B-1----:R-:W-:Y:S01]  /*0190*/  HFMA2 R12, -RZ, RZ, 0, 0 ;  /* 0x00000000ff0c7431 */ /* 0x002fe200000001ff */
[----:B--2---:R-:W-:-:S05]  /*01a0*/  IADD3 R17, PT, PT, RZ, -R13, RZ ;  /* 0x8000000dff117210 */ /* 0x004fca0007ffe0ff */
[----:B------:R-:W-:-:S04]  /*01b0*/  IMAD.MOV.U32 R9, RZ, RZ, R17 ;  /* 0x000000ffff097224 */ /* 0x000fc800078e0011 */
[----:B------:R-:W-:-:S04]  /*01c0*/  IMAD R9, R9, R0, RZ ;  /* 0x0000000009097224 */ /* 0x000fc800078e02ff */
[----:B------:R-:W-:Y:S01]  /*01d0*/  IMAD.HI.U32 R12, R13, R9, R12 ;  /* 0x000000090d0c7227 */ /* 0x000fe200078e000c */
[----:B0--34-:R-:W-:-:S07]  /*01e0*/  LOP3.LUT R13, RZ, R11, RZ, 0x33, !PT ;  /* 0x0000000bff0d7212 */ /* 0x019fce00078e33ff */
.L_x_0:
[----:B0-----:R-:W-:Y:S02]  /*01f0*/  IABS R16, R11 ;  /* 0x0000000b00107213 */ /* 0x001fe40000000000 */
[----:B------:R-:W-:Y:S02]  /*0200*/  IABS R9, R15 ;  /* 0x0000000f00097213 */ /* 0x000fe40000000000 */
[----:B------:R-:W0:Y:S01]  /*0210*/  I2F.RP R17, R16 ;  /* 0x0000001000117306 */ /* 0x000e220000209400 */
[----:B------:R-:W-:Y:S02]  /*0220*/  IABS R20, R10 ;  /* 0x0000000a00147213 */ /* 0x000fe40000000000 */
[----:B------:R-:W-:-:S04]  /*0230*/  IMAD.HI.U32 R18, R12, R9, RZ ;  /* 0x000000090c127227 */ /* 0x000fc800078e00ff */
[----:B------:R-:W-:-:S04]  /*0240*/  IMAD.MOV R8, RZ, RZ, -R18 ;  /* 0x000000ffff087224 */ /* 0x000fc800078e0a12 */
[----:B------:R-:W-:Y:S01]  /*0250*/  IMAD R9, R20, R8, R9 ;  /* 0x0000000814097224 */ /* 0x000fe200078e0209 */
[----:B------:R-:W-:Y:S01]  /*0260*/  LOP3.LUT R8, R15, R10, RZ, 0x3c, !PT ;  /* 0x0000000a0f087212 */ /* 0x000fe200078e3cff */
[----:B0-----:R-:W0:Y:S03]  /*0270*/  MUFU.RCP R17, R17 ;  /* 0x0000001100117308 */ /* 0x001e260000001000 */
[----:B------:R-:W-:Y:S02]  /*0280*/  ISETP.GT.U32.AND P3, PT, R0, R9, PT ;  /* 0x000000090000720c */ /* 0x000fe40003f64070 */
[----:B------:R-:W-:Y:S02]  /*0290*/  ISETP.GE.AND P2, PT, R8, RZ, PT ;  /* 0x000000ff0800720c */ /* 0x000fe40003f46270 */
[----:B------:R-:W-:-:S09]  /*02a0*/  IABS R8, R11 ;  /* 0x0000000b00087213 */ /* 0x000fd20000000000 */
[----:B------:R-:W-:Y:S02]  /*02b0*/  @!P3 IADD3 R9, PT, PT, R9, -R20, RZ ;  /* 0x800000140909b210 */ /* 0x000fe40007ffe0ff */
[----:B------:R-:W-:Y:S01]  /*02c0*/  @!P3 IADD3 R18, PT, PT, R18, 0x1, RZ ;  /* 0x000000011212b810 */ /* 0x000fe20007ffe0ff */
[----:B0-----:R-:W-:Y:S01]  /*02d0*/  VIADD R19, R17, 0xffffffe ;  /* 0x0ffffffe11137836 */ /* 0x001fe20000000000 */
[----:B------:R-:W-:Y:S02]  /*02e0*/  ISETP.GE.U32.AND P1, PT, R9, R0, PT ;  /* 0x000000000900720c */ /* 0x000fe40003f26070 */
[----:B------:R-:W-:Y:S01]  /*02f0*/  ISETP.NE.AND P3, PT, R10, RZ, PT ;  /* 0x000000ff0a00720c */ /* 0x000fe20003f65270 */
[----:B------:R-:W0:Y:S01]  /*0300*/  F2I.FTZ.U32.TRUNC.NTZ R9, R19 ;  /* 0x0000001300097305 */ /* 0x000e22000021f000 */
[----:B------:R-:W-:Y:S01]  /*0310*/  IADD3 R20, PT, PT, RZ, -R8, RZ ;  /* 0x80000008ff147210 */ /* 0x000fe20007ffe0ff */
[----:B------:R-:W-:-:S08]  /*0320*/  IMAD.MOV.U32 R8, RZ, RZ, RZ ;  /* 0x000000ffff087224 */ /* 0x000fd000078e00ff */
[----:B------:R-:W-:-:S04]  /*0330*/  @P1 VIADD R18, R18, 0x1 ;  /* 0x0000000112121836 */ /* 0x000fc80000000000 */
[----:B------:R-:W-:Y:S01]  /*0340*/  @!P2 IMAD.MOV R18, RZ, RZ, -R18 ;  /* 0x000000ffff12a224 */ /* 0x000fe200078e0a12 */
[----:B0-----:R-:W-:Y:S02]  /*0350*/  IADD3 R17, PT, PT, RZ, -R9, RZ ;  /* 0x80000009ff117210 */ /* 0x001fe40007ffe0ff */
[----:B------:R-:W-:-:S03]  /*0360*/  @!P3 LOP3.LUT R18, RZ, R10, RZ, 0x33, !PT ;  /* 0x0000000aff12b212 */ /* 0x000fc600078e33ff */
[----:B------:R-:W-:Y:S01]  /*0370*/  IMAD R17, R17, R16, RZ ;  /* 0x0000001011117224 */ /* 0x000fe200078e02ff */
[----:B------:R-:W-:-:S03]  /*0380*/  IABS R19, R18 ;  /* 0x0000001200137213 */ /* 0x000fc60000000000 */
[----:B------:R-:W-:Y:S01]  /*0390*/  IMAD.HI.U32 R8, R9, R17, R8 ;  /* 0x0000001109087227 */ /* 0x000fe200078e0008 */
[----:B------:R-:W-:-:S03]  /*03a0*/  MOV R9, R19 ;  /* 0x0000001300097202 */ /* 0x000fc60000000f00 */
[----:B------:R-:W-:Y:S02]  /*03b0*/  IMAD.MOV.U32 R17, RZ, RZ, R20 ;  /* 0x000000ffff117224 */ /* 0x000fe400078e0014 */
[----:B------:R-:W-:-:S04]  /*03c0*/  IMAD.HI.U32 R8, R8, R9, RZ ;  /* 0x0000000908087227 */ /* 0x000fc800078e00ff */
[----:B------:R-:W-:-:S05]  /*03d0*/  IMAD R9, R8, R17, R9 ;  /* 0x0000001108097224 */ /* 0x000fca00078e0209 */
[----:B------:R-:W-:-:S13]  /*03e0*/  ISETP.GT.U32.AND P2, PT, R16, R9, PT ;  /* 0x000000091000720c */ /* 0x000fda0003f44070 */
[----:B------:R-:W-:Y:S01]  /*03f0*/  @!P2 IADD3 R9, PT, PT, R9, -R16, RZ ;  /* 0x800000100909a210 */ /* 0x000fe20007ffe0ff */
[----:B------:R-:W-:-:S03]  /*0400*/  @!P2 VIADD R8, R8, 0x1 ;  /* 0x000000010808a836 */ /* 0x000fc60000000000 */
[----:B------:R-:W-:Y:S02]  /*0410*/  ISETP.GE.U32.AND P1, PT, R9, R16, PT ;  /* 0x000000100900720c */ /* 0x000fe40003f26070 */
[----:B------:R-:W-:-:S04]  /*0420*/  LOP3.LUT R9, R18, R11, RZ, 0x3c, !PT ;  /* 0x0000000b12097212 */ /* 0x000fc800078e3cff */
[----:B------:R-:W-:Y:S01]  /*0430*/  ISETP.GE.AND P3, PT, R9, RZ, PT ;  /* 0x000000ff0900720c */ /* 0x000fe20003f66270 */
[----:B------:R-:W-:-:S04]  /*0440*/  IMAD.MOV R9, RZ, RZ, -R18 ;  /* 0x000000ffff097224 */ /* 0x000fc800078e0a12 */
[----:B------:R-:W-:Y:S02]  /*0450*/  IMAD R16, R10, R9, R15 ;  /* 0x000000090a107224 */ /* 0x000fe400078e020f */
[----:B------:R-:W-:Y:S02]  /*0460*/  @P1 IADD3 R8, PT, PT, R8, 0x1, RZ ;  /* 0x0000000108081810 */ /* 0x000fe40007ffe0ff */
[----:B------:R-:W-:-:S04]  /*0470*/  IMAD R9, R16, R11, RZ ;  /* 0x0000000b10097224 */ /* 0x000fc800078e02ff */
[----:B------:R-:W-:-:S04]  /*0480*/  @!P3 IADD3 R8, PT, PT, -R8, RZ, RZ ;  /* 0x000000ff0808b210 */ /* 0x000fc80007ffe1ff */
[----:B------:R-:W-:-:S05]  /*0490*/  SEL R8, R13, R8, !P0 ;  /* 0x000000080d087207 */ /* 0x000fca0004000000 */
[----:B------:R-:W-:Y:S02]  /*04a0*/  IMAD.MOV R16, RZ, RZ, -R8 ;  /* 0x000000ffff107224 */ /* 0x000fe400078e0a08 */
[----:B------:R-:W-:Y:S02]  /*04b0*/  IMAD R9, R7, R8, R9 ;  /* 0x0000000807097224 */ /* 0x000fe400078e0209 */
[----:B------:R-:W-:-:S05]  /*04c0*/  IMAD R18, R11, R16, R18 ;  /* 0x000000100b127224 */ /* 0x000fca00078e0212 */
[----:B------:R-:W-:-:S05]  /*04d0*/  IADD3 R9, PT, PT, R18, R9, RZ ;  /* 0x0000000912097210 */ /* 0x000fca0007ffe0ff */
[----:B------:R-:W-:-:S06]  /*04e0*/  IMAD.WIDE R8, R9, 0x4, R4 ;  /* 0x0000000409087825 */ /* 0x000fcc00078e0204 */
[----:B------:R-:W2:Y:S01]  /*04f0*/  LDG.E.CONSTANT R9, desc[UR6][R8.64] ;  /* 0x0000000608097981 */ /* 0x000ea2000c1e9900 */
[----:B------:R-:W-:-:S04]  /*0500*/  IMAD.WIDE R16, R15, 0x4, R2 ;  /* 0x000000040f107825 */ /* 0x000fc800078e0202 */
[----:B------:R-:W-:-:S05]  /*0510*/  IMAD.IADD R15, R14, 0x1, R15 ;  /* 0x000000010e0f7824 */ /* 0x000fca00078e020f */
[----:B------:R-:W-:Y:S01]  /*0520*/  ISETP.GE.AND P1, PT, R15, R6, PT ;  /* 0x000000060f00720c */ /* 0x000fe20003f26270 */
[----:B--2---:R0:W-:-:S12]  /*0530*/  STG.E desc[UR6][R16.64], R9 ;  /* 0x0000000910007986 */ /* 0x0041d8000c101906 */
[----:B------:R-:W-:Y:S05]  /*0540*/  @!P1 BRA `(.L_x_0) ;  /* 0xfffffffc00289947 */ /* 0x000fea000383ffff */
[----:B------:R-:W-:Y:S05]  /*0550*/  EXIT ;  /* 0x000000000000794d */ /* 0x000fea0003800000 */
.L_x_1:
[----:B------:R-:W-:-:S00]  /*0560*/  BRA `(.L_x_1) ;  /* 0xfffffffc00fc7947 */ /* 0x000fc0000383ffff */
[----:B------:R-:W-:-:S00]  /*0570*/  NOP ;  /* 0x0000000000007918 */ /* 0x000fc00000000000 */
        /* <DEDUP_REMOVED lines=8> */
.L_x_2:


//--------------------- .nv.shared.reserved.0     --------------------------
	.section	.nv.shared.reserved.0,"aw",@nobits
	.weak		__nv_reservedSMEM_offset_0_alias
	.size		__nv_reservedSMEM_offset_0_alias, 0, 64
	.other		__nv_reservedSMEM_offset_0_alias,@"STO_CUDA_RESERVED_SHARED STV_DEFAULT"
__nv_reservedSMEM_offset_0_alias:
	.zero		0
	.zero		64


//--------------------- .nv.constant0._Z14shuffle_kernelPKfPfiiii --------------------------
	.section	.nv.constant0._Z14shuffle_kernelPKfPfiiii,"a",@progbits
	.sectionflags	@""
	.align	4
.nv.constant0._Z14shuffle_kernelPKfPfiiii:
	.zero		928


//--------------------- SYMBOLS --------------------------

	.type		.nv.reservedSmem.offset0,@object
	.size		.nv.reservedSmem.offset0,0x4
